//
// Generated by NVIDIA NVVM Compiler
//
// Compiler Build ID: CL-36424714
// Cuda compilation tools, release 13.0, V13.0.88
// Based on NVVM 20.0.0
//

.version 9.0
.target sm_100
.address_size 64

	// .globl	_Z7add_vecPiS_S_i

.visible .entry _Z7add_vecPiS_S_i(
	.param .u64 .ptr .align 1 _Z7add_vecPiS_S_i_param_0,
	.param .u64 .ptr .align 1 _Z7add_vecPiS_S_i_param_1,
	.param .u64 .ptr .align 1 _Z7add_vecPiS_S_i_param_2,
	.param .u32 _Z7add_vecPiS_S_i_param_3
)
{
	.reg .pred 	%p<2>;
	.reg .b32 	%r<9>;
	.reg .b64 	%rd<11>;

	ld.param.u64 	%rd1, [_Z7add_vecPiS_S_i_param_0];
	ld.param.u64 	%rd2, [_Z7add_vecPiS_S_i_param_1];
	ld.param.u64 	%rd3, [_Z7add_vecPiS_S_i_param_2];
	ld.param.u32 	%r2, [_Z7add_vecPiS_S_i_param_3];
	mov.u32 	%r3, %ctaid.x;
	mov.u32 	%r4, %ntid.x;
	mov.u32 	%r5, %tid.x;
	mad.lo.s32 	%r1, %r3, %r4, %r5;
	setp.ge.s32 	%p1, %r1, %r2;
	@%p1 bra 	$L__BB0_2;
	cvta.to.global.u64 	%rd4, %rd1;
	cvta.to.global.u64 	%rd5, %rd2;
	cvta.to.global.u64 	%rd6, %rd3;
	mul.wide.s32 	%rd7, %r1, 4;
	add.s64 	%rd8, %rd4, %rd7;
	ld.global.u32 	%r6, [%rd8];
	add.s64 	%rd9, %rd5, %rd7;
	ld.global.u32 	%r7, [%rd9];
	add.s32 	%r8, %r7, %r6;
	add.s64 	%rd10, %rd6, %rd7;
	st.global.u32 	[%rd10], %r8;
$L__BB0_2:
	ret;

}


// ===== COMPILED SASS (sm_100) =====

	.target	sm_100

	.elftype	@"ET_EXEC"


//--------------------- .note.nv.tkinfo           --------------------------
	.section	.note.nv.tkinfo,"",@"SHT_NOTE"
	.sectionflags	@"SHF_NOTE_NV_TKINFO"
	.tkinfo
        /*0018*/ 	.word	0x00000002
        /*0030*/ 	.string	""
        /*0030*/ 	.string	"ptxas"
        /*0030*/ 	.string	"Cuda compilation tools, release 13.0, V13.0.88"
        /*0030*/ 	.string	"Build cuda_13.0.r13.0/compiler.36424714_0"
        /*0030*/ 	.string	"-arch sm_100 -m 64 "



//--------------------- .note.nv.cuinfo           --------------------------
	.section	.note.nv.cuinfo,"",@"SHT_NOTE"
	.sectionflags	@"SHF_NOTE_NV_CUINFO"
        /*0018*/ 	.short	0x0002
        /*001a*/ 	.short	0x0064
        /*001c*/ 	.short	0x0082
	.zero		2


//--------------------- .nv.info                  --------------------------
	.section	.nv.info,"",@"SHT_CUDA_INFO"
	.align	4


	//----- nvinfo : EIATTR_REGCOUNT
	.align		4
        /*0000*/ 	.byte	0x04, 0x2f
        /*0002*/ 	.short	(.L_1 - .L_0)
	.align		4
.L_0:
        /*0004*/ 	.word	index@(_Z7add_vecPiS_S_i)
        /*0008*/ 	.word	0x0000000c


	//----- nvinfo : EIATTR_FRAME_SIZE
	.align		4
.L_1:
        /*000c*/ 	.byte	0x04, 0x11
        /*000e*/ 	.short	(.L_3 - .L_2)
	.align		4
.L_2:
        /*0010*/ 	.word	index@(_Z7add_vecPiS_S_i)
        /*0014*/ 	.word	0x00000000


	//----- nvinfo : EIATTR_MIN_STACK_SIZE
	.align		4
.L_3:
        /*0018*/ 	.byte	0x04, 0x12
        /*001a*/ 	.short	(.L_5 - .L_4)
	.align		4
.L_4:
        /*001c*/ 	.word	index@(_Z7add_vecPiS_S_i)
        /*0020*/ 	.word	0x00000000
.L_5:


//--------------------- .nv.compat                --------------------------
	.section	.nv.compat,"",@"SHT_CUDA_COMPAT_INFO"
	.align	4
        /*0000*/ 	.byte	0x02, 0x09, 0x00, 0x00, 0x02, 0x02, 0x01, 0x00, 0x02, 0x05, 0x05, 0x00, 0x03, 0x07, 0x01, 0x01
        /*0010*/ 	.byte	0x02, 0x03, 0x00, 0x00, 0x02, 0x06, 0x01, 0x00, 0x04, 0x0b, 0x08, 0x00, 0x09, 0x00, 0x00, 0x00
        /*0020*/ 	.byte	0x00, 0x00, 0x00, 0x00


//--------------------- .nv.info._Z7add_vecPiS_S_i --------------------------
	.section	.nv.info._Z7add_vecPiS_S_i,"",@"SHT_CUDA_INFO"
	.sectionflags	@""
	.align	4


	//----- nvinfo : EIATTR_CUDA_API_VERSION
	.align		4
        /*0000*/ 	.byte	0x04, 0x37
        /*0002*/ 	.short	(.L_7 - .L_6)
.L_6:
        /*0004*/ 	.word	0x00000082


	//----- nvinfo : EIATTR_KPARAM_INFO
	.align		4
.L_7:
        /*0008*/ 	.byte	0x04, 0x17
        /*000a*/ 	.short	(.L_9 - .L_8)
.L_8:
        /*000c*/ 	.word	0x00000000
        /*0010*/ 	.short	0x0003
        /*0012*/ 	.short	0x0018
        /*0014*/ 	.byte	0x00, 0xf0, 0x11, 0x00


	//----- nvinfo : EIATTR_KPARAM_INFO
	.align		4
.L_9:
        /*0018*/ 	.byte	0x04, 0x17
        /*001a*/ 	.short	(.L_11 - .L_10)
.L_10:
        /*001c*/ 	.word	0x00000000
        /*0020*/ 	.short	0x0002
        /*0022*/ 	.short	0x0010
        /*0024*/ 	.byte	0x00, 0xf5, 0x21, 0x00


	//----- nvinfo : EIATTR_KPARAM_INFO
	.align		4
.L_11:
        /*0028*/ 	.byte	0x04, 0x17
        /*002a*/ 	.short	(.L_13 - .L_12)
.L_12:
        /*002c*/ 	.word	0x00000000
        /*0030*/ 	.short	0x0001
        /*0032*/ 	.short	0x0008
        /*0034*/ 	.byte	0x00, 0xf5, 0x21, 0x00


	//----- nvinfo : EIATTR_KPARAM_INFO
	.align		4
.L_13:
        /*0038*/ 	.byte	0x04, 0x17
        /*003a*/ 	.short	(.L_15 - .L_14)
.L_14:
        /*003c*/ 	.word	0x00000000
        /*0040*/ 	.short	0x0000
        /*0042*/ 	.short	0x0000
        /*0044*/ 	.byte	0x00, 0xf5, 0x21, 0x00


	//----- nvinfo : EIATTR_SPARSE_MMA_MASK
	.align		4
.L_15:
        /*0048*/ 	.byte	0x03, 0x50
        /*004a*/ 	.short	0x0000


	//----- nvinfo : EIATTR_MAXREG_COUNT
	.align		4
        /*004c*/ 	.byte	0x03, 0x1b
        /*004e*/ 	.short	0x00ff


	//----- nvinfo : EIATTR_MERCURY_ISA_VERSION
	.align		4
        /*0050*/ 	.byte	0x03, 0x5f
        /*0052*/ 	.short	0x0101


	//----- nvinfo : EIATTR_VRC_CTA_INIT_COUNT
	.align		4
        /*0054*/ 	.byte	0x02, 0x4a
	.zero		1
	.zero		1


	//----- nvinfo : EIATTR_EXIT_INSTR_OFFSETS
	.align		4
        /*0058*/ 	.byte	0x04, 0x1c
        /*005a*/ 	.short	(.L_17 - .L_16)


	//   ....[0]....
.L_16:
        /*005c*/ 	.word	0x00000070


	//   ....[1]....
        /*0060*/ 	.word	0x00000130


	//----- nvinfo : EIATTR_CBANK_PARAM_SIZE
	.align		4
.L_17:
        /*0064*/ 	.byte	0x03, 0x19
        /*0066*/ 	.short	0x001c


	//----- nvinfo : EIATTR_PARAM_CBANK
	.align		4
        /*0068*/ 	.byte	0x04, 0x0a
        /*006a*/ 	.short	(.L_19 - .L_18)
	.align		4
.L_18:
        /*006c*/ 	.word	index@(.nv.constant0._Z7add_vecPiS_S_i)
        /*0070*/ 	.short	0x0380
        /*0072*/ 	.short	0x001c


	//----- nvinfo : EIATTR_SW_WAR
	.align		4
.L_19:
        /*0074*/ 	.byte	0x04, 0x36
        /*0076*/ 	.short	(.L_21 - .L_20)
.L_20:
        /*0078*/ 	.word	0x00000008
.L_21:


//--------------------- .nv.callgraph             --------------------------
	.section	.nv.callgraph,"",@"SHT_CUDA_CALLGRAPH"
	.align	4
	.sectionentsize	8
	.align		4
        /*0000*/ 	.word	0x00000000
	.align		4
        /*0004*/ 	.word	0xffffffff
	.align		4
        /*0008*/ 	.word	0x00000000
	.align		4
        /*000c*/ 	.word	0xfffffffe
	.align		4
        /*0010*/ 	.word	0x00000000
	.align		4
        /*0014*/ 	.word	0xfffffffd
	.align		4
        /*0018*/ 	.word	0x00000000
	.align		4
        /*001c*/ 	.word	0xfffffffc


//--------------------- .text._Z7add_vecPiS_S_i   --------------------------
	.section	.text._Z7add_vecPiS_S_i,"ax",@progbits
	.align	128
        .global         _Z7add_vecPiS_S_i
        .type           _Z7add_vecPiS_S_i,@function
        .size           _Z7add_vecPiS_S_i,(.L_x_1 - _Z7add_vecPiS_S_i)
        .other          _Z7add_vecPiS_S_i,@"STO_CUDA_ENTRY STV_DEFAULT"
_Z7add_vecPiS_S_i:
.text._Z7add_vecPiS_S_i:
[----:B------:R-:W-:Y:S01]  /*0000*/  LDC R1, c[0x0][0x37c] ;  /* 0x0000df00ff017b82 */ /* 0x000fe20000000800 */
[----:B------:R-:W0:Y:S07]  /*0010*/  S2R R0, SR_TID.X ;  /* 0x0000000000007919 */ /* 0x000e2e0000002100 */
[----:B------:R-:W0:Y:S01]  /*0020*/  S2UR UR4, SR_CTAID.X ;  /* 0x00000000000479c3 */ /* 0x000e220000002500 */
[----:B------:R-:W1:Y:S07]  /*0030*/  LDCU UR5, c[0x0][0x398] ;  /* 0x00007300ff0577ac */ /* 0x000e6e0008000800 */
[----:B------:R-:W0:Y:S02]  /*0040*/  LDC R9, c[0x0][0x360] ;  /* 0x0000d800ff097b82 */ /* 0x000e240000000800 */
[----:B0-----:R-:W-:-:S05]  /*0050*/  IMAD R9, R9, UR4, R0 ;  /* 0x0000000409097c24 */ /* 0x001fca000f8e0200 */
[----:B-1----:R-:W-:-:S13]  /*0060*/  ISETP.GE.AND P0, PT, R9, UR5, PT ;  /* 0x0000000509007c0c */ /* 0x002fda000bf06270 */
[----:B------:R-:W-:Y:S05]  /*0070*/  @P0 EXIT ;  /* 0x000000000000094d */ /* 0x000fea0003800000 */
[----:B------:R-:W0:Y:S01]  /*0080*/  LDC.64 R2, c[0x0][0x380] ;  /* 0x0000e000ff027b82 */ /* 0x000e220000000a00 */
[----:B------:R-:W1:Y:S07]  /*0090*/  LDCU.64 UR4, c[0x0][0x358] ;  /* 0x00006b00ff0477ac */ /* 0x000e6e0008000a00 */
[----:B------:R-:W2:Y:S08]  /*00a0*/  LDC.64 R4, c[0x0][0x388] ;  /* 0x0000e200ff047b82 */ /* 0x000eb00000000a00 */
[----:B------:R-:W3:Y:S01]  /*00b0*/  LDC.64 R6, c[0x0][0x390] ;  /* 0x0000e400ff067b82 */ /* 0x000ee20000000a00 */
[----:B0-----:R-:W-:-:S06]  /*00c0*/  IMAD.WIDE R2, R9, 0x4, R2 ;  /* 0x0000000409027825 */ /* 0x001fcc00078e0202 */
[----:B-1----:R-:W4:Y:S01]  /*00d0*/  LDG.E R2, desc[UR4][R2.64] ;  /* 0x0000000402027981 */ /* 0x002f22000c1e1900 */
[----:B--2---:R-:W-:-:S06]  /*00e0*/  IMAD.WIDE R4, R9, 0x4, R4 ;  /* 0x0000000409047825 */ /* 0x004fcc00078e0204 */
[----:B------:R-:W4:Y:S01]  /*00f0*/  LDG.E R5, desc[UR4][R4.64] ;  /* 0x0000000404057981 */ /* 0x000f22000c1e1900 */
[----:B---3--:R-:W-:Y:S01]  /*0100*/  IMAD.WIDE R6, R9, 0x4, R6 ;  /* 0x0000000409067825 */ /* 0x008fe200078e0206 */
[----:B----4-:R-:W-:-:S05]  /*0110*/  IADD3 R9, PT, PT, R2, R5, RZ ;  /* 0x0000000502097210 */ /* 0x010fca0007ffe0ff */
[----:B------:R-:W-:Y:S01]  /*0120*/  STG.E desc[UR4][R6.64], R9 ;  /* 0x0000000906007986 */ /* 0x000fe2000c101904 */
[----:B------:R-:W-:Y:S05]  /*0130*/  EXIT ;  /* 0x000000000000794d */ /* 0x000fea0003800000 */
.L_x_0:
[----:B------:R-:W-:-:S00]  /*0140*/  BRA `(.L_x_0) ;  /* 0xfffffffc00fc7947 */ /* 0x000fc0000383ffff */
[----:B------:R-:W-:-:S00]  /*0150*/  NOP ;  /* 0x0000000000007918 */ /* 0x000fc00000000000 */
        /* <DEDUP_REMOVED lines=10> */
.L_x_1:


//--------------------- .nv.shared.reserved.0     --------------------------
	.section	.nv.shared.reserved.0,"aw",@nobits
	.weak		__nv_reservedSMEM_offset_0_alias
	.size		__nv_reservedSMEM_offset_0_alias, 0, 64
	.other		__nv_reservedSMEM_offset_0_alias,@"STO_CUDA_RESERVED_SHARED STV_DEFAULT"
__nv_reservedSMEM_offset_0_alias:
	.zero		0
	.zero		64


//--------------------- .nv.constant0._Z7add_vecPiS_S_i --------------------------
	.section	.nv.constant0._Z7add_vecPiS_S_i,"a",@progbits
	.sectionflags	@""
	.align	4
.nv.constant0._Z7add_vecPiS_S_i:
	.zero		924


//--------------------- SYMBOLS --------------------------

	.type		.nv.reservedSmem.offset0,@object
	.size		.nv.reservedSmem.offset0,0x4
